	.headerflags	@"EF_CUDA_TEXMODE_UNIFIED EF_CUDA_64BIT_ADDRESS EF_CUDA_ACCELERATORS EF_CUDA_SM90 EF_CUDA_VIRTUAL_SM(EF_CUDA_SM90)"
	.elftype	@"ET_EXEC"


//--------------------- .nv.info                  --------------------------
	.section	.nv.info,"",@"SHT_CUDA_INFO"
	.align	4


	//----- nvinfo : EIATTR_REGCOUNT
	.align		4
        /*0000*/ 	.byte	0x04, 0x2f
        /*0002*/ 	.short	(.L_1 - .L_0)
	.align		4
.L_0:
        /*0004*/ 	.word	index@(triton_poi_fused__to_copy_add_arange_clamp_mul_sub_44)
        /*0008*/ 	.word	0x0000000a


	//----- nvinfo : EIATTR_MIN_STACK_SIZE
	.align		4
.L_1:
        /*000c*/ 	.byte	0x04, 0x12
        /*000e*/ 	.short	(.L_3 - .L_2)
	.align		4
.L_2:
        /*0010*/ 	.word	index@(triton_poi_fused__to_copy_add_arange_clamp_mul_sub_44)
        /*0014*/ 	.word	0x00000000


	//----- nvinfo : EIATTR_FRAME_SIZE
	.align		4
.L_3:
        /*0018*/ 	.byte	0x04, 0x11
        /*001a*/ 	.short	(.L_5 - .L_4)
	.align		4
.L_4:
        /*001c*/ 	.word	index@(triton_poi_fused__to_copy_add_arange_clamp_mul_sub_44)
        /*0020*/ 	.word	0x00000000


	//----- nvinfo : EIATTR_MIN_STACK_SIZE
	.align		4
.L_5:
        /*0024*/ 	.byte	0x04, 0x12
        /*0026*/ 	.short	(.L_7 - .L_6)
	.align		4
.L_6:
        /*0028*/ 	.word	index@(triton_poi_fused__to_copy_add_arange_clamp_mul_sub_44)
        /*002c*/ 	.word	0x00000000
.L_7:


//--------------------- .nv.info.triton_poi_fused__to_copy_add_arange_clamp_mul_sub_44 --------------------------
	.section	.nv.info.triton_poi_fused__to_copy_add_arange_clamp_mul_sub_44,"",@"SHT_CUDA_INFO"
	.sectionflags	@""
	.align	4


	//----- nvinfo : EIATTR_CUDA_API_VERSION
	.align		4
        /*0000*/ 	.byte	0x04, 0x37
        /*0002*/ 	.short	(.L_9 - .L_8)
.L_8:
        /*0004*/ 	.word	0x0000007c


	//----- nvinfo : EIATTR_KPARAM_INFO
	.align		4
.L_9:
        /*0008*/ 	.byte	0x04, 0x17
        /*000a*/ 	.short	(.L_11 - .L_10)
.L_10:
        /*000c*/ 	.word	0x00000000
        /*0010*/ 	.short	0x0001
        /*0012*/ 	.short	0x0008
        /*0014*/ 	.byte	0x00, 0xf0, 0x11, 0x00


	//----- nvinfo : EIATTR_KPARAM_INFO
	.align		4
.L_11:
        /*0018*/ 	.byte	0x04, 0x17
        /*001a*/ 	.short	(.L_13 - .L_12)
.L_12:
        /*001c*/ 	.word	0x00000000
        /*0020*/ 	.short	0x0000
        /*0022*/ 	.short	0x0000
        /*0024*/ 	.byte	0x00, 0xf4, 0x21, 0x00


	//----- nvinfo : EIATTR_SPARSE_MMA_MASK
	.align		4
.L_13:
        /*0028*/ 	.byte	0x03, 0x50
        /*002a*/ 	.short	0x0000


	//----- nvinfo : EIATTR_MAXREG_COUNT
	.align		4
        /*002c*/ 	.byte	0x03, 0x1b
        /*002e*/ 	.short	0x00ff


	//----- nvinfo : EIATTR_EXIT_INSTR_OFFSETS
	.align		4
        /*0030*/ 	.byte	0x04, 0x1c
        /*0032*/ 	.short	(.L_15 - .L_14)


	//   ....[0]....
.L_14:
        /*0034*/ 	.word	0x00000110


	//   ....[1]....
        /*0038*/ 	.word	0x00000140


	//----- nvinfo : EIATTR_REQNTID
	.align		4
.L_15:
        /*003c*/ 	.byte	0x04, 0x10
        /*003e*/ 	.short	(.L_17 - .L_16)
.L_16:
        /*0040*/ 	.word	0x00000020
        /*0044*/ 	.word	0x00000001
        /*0048*/ 	.word	0x00000001


	//----- nvinfo : EIATTR_CBANK_PARAM_SIZE
	.align		4
.L_17:
        /*004c*/ 	.byte	0x03, 0x19
        /*004e*/ 	.short	0x000c


	//----- nvinfo : EIATTR_PARAM_CBANK
	.align		4
        /*0050*/ 	.byte	0x04, 0x0a
        /*0052*/ 	.short	(.L_19 - .L_18)
	.align		4
.L_18:
        /*0054*/ 	.word	index@(.nv.constant0.triton_poi_fused__to_copy_add_arange_clamp_mul_sub_44)
        /*0058*/ 	.short	0x0210
        /*005a*/ 	.short	0x000c


	//----- nvinfo : EIATTR_SW_WAR
	.align		4
.L_19:
        /*005c*/ 	.byte	0x04, 0x36
        /*005e*/ 	.short	(.L_21 - .L_20)
.L_20:
        /*0060*/ 	.word	0x00000008
.L_21:


//--------------------- .nv.callgraph             --------------------------
	.section	.nv.callgraph,"",@"SHT_CUDA_CALLGRAPH"
	.align	4
	.sectionentsize	8
	.align		4
        /*0000*/ 	.word	0x00000000
	.align		4
        /*0004*/ 	.word	0xffffffff
	.align		4
        /*0008*/ 	.word	0x00000000
	.align		4
        /*000c*/ 	.word	0xfffffffe
	.align		4
        /*0010*/ 	.word	0x00000000
	.align		4
        /*0014*/ 	.word	0xfffffffd
	.align		4
        /*0018*/ 	.word	0x00000000
	.align		4
        /*001c*/ 	.word	0xfffffffc


//--------------------- .text.triton_poi_fused__to_copy_add_arange_clamp_mul_sub_44 --------------------------
	.section	.text.triton_poi_fused__to_copy_add_arange_clamp_mul_sub_44,"ax",@progbits
	.align	128
        .global         triton_poi_fused__to_copy_add_arange_clamp_mul_sub_44
        .type           triton_poi_fused__to_copy_add_arange_clamp_mul_sub_44,@function
        .size           triton_poi_fused__to_copy_add_arange_clamp_mul_sub_44,(.L_x_1 - triton_poi_fused__to_copy_add_arange_clamp_mul_sub_44)
        .other          triton_poi_fused__to_copy_add_arange_clamp_mul_sub_44,@"STO_CUDA_ENTRY STV_DEFAULT"
triton_poi_fused__to_copy_add_arange_clamp_mul_sub_44:
.text.triton_poi_fused__to_copy_add_arange_clamp_mul_sub_44:
[----:B------:R-:W0:Y:S02]  /*0000*/  LDC R1, c[0x0][0x28] ;  /* 0x00000a00ff017b82 */ /* 0x000e240000000800 */
[----:B------:R-:W1:Y:S01]  /*0010*/  S2R R6, SR_TID.X ;  /* 0x0000000000067919 */ /* 0x000e620000002100 */
[----:B------:R-:W-:Y:S01]  /*0020*/  IMAD.MOV.U32 R3, RZ, RZ, 0x3e800000 ;  /* 0x3e800000ff037424 */ /* 0x000fe200078e00ff */
[----:B------:R-:W2:Y:S01]  /*0030*/  S2R R5, SR_CTAID.X ;  /* 0x0000000000057919 */ /* 0x000ea20000002500 */
[C---:B-1----:R-:W-:Y:S02]  /*0040*/  LOP3.LUT R0, R6.reuse, 0x7, RZ, 0xc0, !PT ;  /* 0x0000000706007812 */ /* 0x042fe400078ec0ff */
[----:B------:R-:W-:-:S03]  /*0050*/  LOP3.LUT P0, RZ, R6, 0x18, RZ, 0xc0, !PT ;  /* 0x0000001806ff7812 */ /* 0x000fc6000780c0ff */
[----:B--2---:R-:W-:-:S05]  /*0060*/  IMAD R5, R5, 0x8, R0 ;  /* 0x0000000805057824 */ /* 0x004fca00078e0200 */
[----:B------:R-:W-:Y:S02]  /*0070*/  I2FP.F32.S32 R0, R5 ;  /* 0x0000000500007245 */ /* 0x000fe40000201400 */
[----:B------:R-:W-:-:S03]  /*0080*/  ISETP.LT.AND P0, PT, R5, 0x8, !P0 ;  /* 0x000000080500780c */ /* 0x000fc60004701270 */
[----:B------:R-:W-:-:S04]  /*0090*/  FADD R0, R0, 0.5 ;  /* 0x3f00000000007421 */ /* 0x000fc80000000000 */
[----:B------:R-:W-:Y:S02]  /*00a0*/  FFMA R0, R0, R3, -0.5 ;  /* 0xbf00000000007423 */ /* 0x000fe40000000003 */
[----:B------:R-:W1:Y:S03]  /*00b0*/  LDC.64 R2, c[0x0][0x210] ;  /* 0x00008400ff027b82 */ /* 0x000e660000000a00 */
[----:B------:R-:W-:-:S04]  /*00c0*/  FMNMX R0, RZ, R0, !PT ;  /* 0x00000000ff007209 */ /* 0x000fc80007800000 */
[----:B------:R-:W2:Y:S02]  /*00d0*/  F2I.TRUNC.NTZ R4, R0 ;  /* 0x0000000000047305 */ /* 0x000ea4000020f100 */
[----:B--2---:R-:W-:Y:S01]  /*00e0*/  I2FP.F32.S32 R7, R4 ;  /* 0x0000000400077245 */ /* 0x004fe20000201400 */
[----:B-1----:R-:W-:-:S04]  /*00f0*/  IMAD.WIDE R2, R5, 0x4, R2 ;  /* 0x0000000405027825 */ /* 0x002fc800078e0202 */
[----:B------:R-:W-:Y:S01]  /*0100*/  FADD.SAT R7, R0, -R7 ;  /* 0x8000000700077221 */ /* 0x000fe20000002000 */
[----:B------:R-:W-:Y:S06]  /*0110*/  @!P0 EXIT ;  /* 0x000000000000894d */ /* 0x000fec0003800000 */
[----:B------:R-:W-:Y:S02]  /*0120*/  ULDC.64 UR4, c[0x0][0x208] ;  /* 0x0000820000047ab9 */ /* 0x000fe40000000a00 */
[----:B------:R-:W-:Y:S01]  /*0130*/  STG.E desc[UR4][R2.64], R7 ;  /* 0x0000000702007986 */ /* 0x000fe2000c101904 */
[----:B------:R-:W-:Y:S05]  /*0140*/  EXIT ;  /* 0x000000000000794d */ /* 0x000fea0003800000 */
.L_x_0:
[----:B------:R-:W-:-:S00]  /*0150*/  BRA `(.L_x_0) ;  /* 0xfffffffc00fc7947 */ /* 0x000fc0000383ffff */
[----:B------:R-:W-:-:S00]  /*0160*/  NOP ;  /* 0x0000000000007918 */ /* 0x000fc00000000000 */
        /* <DEDUP_REMOVED lines=9> */
.L_x_1:


//--------------------- .nv.constant0.triton_poi_fused__to_copy_add_arange_clamp_mul_sub_44 --------------------------
	.section	.nv.constant0.triton_poi_fused__to_copy_add_arange_clamp_mul_sub_44,"a",@progbits
	.sectionflags	@""
	.align	4
.nv.constant0.triton_poi_fused__to_copy_add_arange_clamp_mul_sub_44:
	.zero		540
